//
// Generated by NVIDIA NVVM Compiler
//
// Compiler Build ID: CL-36424714
// Cuda compilation tools, release 13.0, V13.0.88
// Based on NVVM 20.0.0
//

.version 9.0
.target sm_100
.address_size 64

	// .globl	_Z15gpu_scan_kernelPfiS_
// _ZZ15gpu_scan_kernelPfiS_E11block_input has been demoted

.visible .entry _Z15gpu_scan_kernelPfiS_(
	.param .u64 .ptr .align 1 _Z15gpu_scan_kernelPfiS__param_0,
	.param .u32 _Z15gpu_scan_kernelPfiS__param_1,
	.param .u64 .ptr .align 1 _Z15gpu_scan_kernelPfiS__param_2
)
{
	.reg .pred 	%p<59>;
	.reg .b32 	%r<57>;
	.reg .b32 	%f<57>;
	.reg .b64 	%rd<12>;
	// demoted variable
	.shared .align 4 .b8 _ZZ15gpu_scan_kernelPfiS_E11block_input[2048];
	ld.param.u64 	%rd5, [_Z15gpu_scan_kernelPfiS__param_0];
	ld.param.u32 	%r25, [_Z15gpu_scan_kernelPfiS__param_1];
	cvta.to.global.u64 	%rd1, %rd5;
	mov.u32 	%r1, %ctaid.x;
	mov.u32 	%r26, %ntid.x;
	mul.lo.s32 	%r2, %r1, %r26;
	shl.b32 	%r27, %r2, 1;
	mov.u32 	%r3, %tid.x;
	add.s32 	%r4, %r27, %r3;
	add.s32 	%r5, %r4, 256;
	setp.ge.s32 	%p1, %r4, %r25;
	mul.wide.u32 	%rd6, %r4, 4;
	add.s64 	%rd2, %rd1, %rd6;
	shl.b32 	%r28, %r3, 2;
	mov.u32 	%r29, _ZZ15gpu_scan_kernelPfiS_E11block_input;
	add.s32 	%r6, %r29, %r28;
	@%p1 bra 	$L__BB0_2;
	ld.global.f32 	%f1, [%rd2];
	st.shared.f32 	[%r6], %f1;
$L__BB0_2:
	setp.ge.s32 	%p2, %r5, %r25;
	mul.wide.u32 	%rd7, %r5, 4;
	add.s64 	%rd3, %rd1, %rd7;
	@%p2 bra 	$L__BB0_4;
	ld.global.f32 	%f2, [%rd3];
	st.shared.f32 	[%r6+1024], %f2;
$L__BB0_4:
	add.s32 	%r7, %r3, 1;
	bar.sync 	0;
	shl.b32 	%r8, %r7, 1;
	add.s32 	%r31, %r8, %r2;
	setp.gt.u32 	%p3, %r3, 255;
	add.s32 	%r9, %r31, -1;
	setp.ge.s32 	%p4, %r9, %r25;
	shl.b32 	%r32, %r7, 3;
	add.s32 	%r10, %r29, %r32;
	or.pred  	%p5, %p3, %p4;
	@%p5 bra 	$L__BB0_6;
	ld.shared.f32 	%f3, [%r10+-8];
	ld.shared.f32 	%f4, [%r10+-4];
	add.f32 	%f5, %f3, %f4;
	st.shared.f32 	[%r10+-4], %f5;
$L__BB0_6:
	bar.sync 	0;
	setp.gt.u32 	%p6, %r3, 127;
	add.s32 	%r11, %r9, %r8;
	setp.ge.s32 	%p7, %r11, %r25;
	add.s32 	%r13, %r10, %r32;
	or.pred  	%p8, %p6, %p7;
	@%p8 bra 	$L__BB0_8;
	ld.shared.f32 	%f6, [%r13+-12];
	ld.shared.f32 	%f7, [%r13+-4];
	add.f32 	%f8, %f6, %f7;
	st.shared.f32 	[%r13+-4], %f8;
$L__BB0_8:
	bar.sync 	0;
	setp.gt.u32 	%p9, %r3, 63;
	shl.b32 	%r34, %r7, 2;
	add.s32 	%r14, %r11, %r34;
	setp.ge.s32 	%p10, %r14, %r25;
	mad.lo.s32 	%r15, %r7, 24, %r10;
	or.pred  	%p11, %p9, %p10;
	@%p11 bra 	$L__BB0_10;
	ld.shared.f32 	%f9, [%r15+-20];
	ld.shared.f32 	%f10, [%r15+-4];
	add.f32 	%f11, %f9, %f10;
	st.shared.f32 	[%r15+-4], %f11;
$L__BB0_10:
	bar.sync 	0;
	setp.gt.u32 	%p12, %r3, 31;
	add.s32 	%r16, %r14, %r32;
	setp.ge.s32 	%p13, %r16, %r25;
	mad.lo.s32 	%r17, %r7, 56, %r10;
	or.pred  	%p14, %p12, %p13;
	@%p14 bra 	$L__BB0_12;
	ld.shared.f32 	%f12, [%r17+-36];
	ld.shared.f32 	%f13, [%r17+-4];
	add.f32 	%f14, %f12, %f13;
	st.shared.f32 	[%r17+-4], %f14;
$L__BB0_12:
	bar.sync 	0;
	setp.gt.u32 	%p15, %r3, 15;
	shl.b32 	%r36, %r7, 4;
	add.s32 	%r18, %r16, %r36;
	setp.ge.s32 	%p16, %r18, %r25;
	mad.lo.s32 	%r19, %r7, 120, %r10;
	or.pred  	%p17, %p15, %p16;
	@%p17 bra 	$L__BB0_14;
	ld.shared.f32 	%f15, [%r19+-68];
	ld.shared.f32 	%f16, [%r19+-4];
	add.f32 	%f17, %f15, %f16;
	st.shared.f32 	[%r19+-4], %f17;
$L__BB0_14:
	bar.sync 	0;
	setp.gt.u32 	%p18, %r3, 7;
	shl.b32 	%r37, %r7, 5;
	add.s32 	%r20, %r18, %r37;
	setp.ge.s32 	%p19, %r20, %r25;
	mad.lo.s32 	%r21, %r7, 248, %r10;
	or.pred  	%p20, %p18, %p19;
	@%p20 bra 	$L__BB0_16;
	ld.shared.f32 	%f18, [%r21+-132];
	ld.shared.f32 	%f19, [%r21+-4];
	add.f32 	%f20, %f18, %f19;
	st.shared.f32 	[%r21+-4], %f20;
$L__BB0_16:
	bar.sync 	0;
	setp.gt.u32 	%p21, %r3, 3;
	shl.b32 	%r38, %r7, 6;
	add.s32 	%r22, %r20, %r38;
	setp.ge.s32 	%p22, %r22, %r25;
	mad.lo.s32 	%r23, %r7, 504, %r10;
	or.pred  	%p23, %p21, %p22;
	@%p23 bra 	$L__BB0_18;
	ld.shared.f32 	%f21, [%r23+-260];
	ld.shared.f32 	%f22, [%r23+-4];
	add.f32 	%f23, %f21, %f22;
	st.shared.f32 	[%r23+-4], %f23;
$L__BB0_18:
	bar.sync 	0;
	setp.gt.u32 	%p24, %r3, 1;
	shl.b32 	%r39, %r7, 7;
	add.s32 	%r24, %r22, %r39;
	setp.ge.s32 	%p25, %r24, %r25;
	or.pred  	%p26, %p24, %p25;
	@%p26 bra 	$L__BB0_20;
	mad.lo.s32 	%r40, %r7, 1016, %r10;
	ld.shared.f32 	%f24, [%r40+-516];
	ld.shared.f32 	%f25, [%r40+-4];
	add.f32 	%f26, %f24, %f25;
	st.shared.f32 	[%r40+-4], %f26;
$L__BB0_20:
	bar.sync 	0;
	setp.ne.s32 	%p27, %r3, 0;
	shl.b32 	%r41, %r7, 8;
	add.s32 	%r42, %r24, %r41;
	setp.ge.s32 	%p28, %r42, %r25;
	or.pred  	%p29, %p27, %p28;
	@%p29 bra 	$L__BB0_22;
	mad.lo.s32 	%r43, %r7, 2040, %r10;
	ld.shared.f32 	%f27, [%r43+-1028];
	ld.shared.f32 	%f28, [%r43+-4];
	add.f32 	%f29, %f27, %f28;
	st.shared.f32 	[%r43+-4], %f29;
$L__BB0_22:
	bar.sync 	0;
	add.s32 	%r44, %r24, 128;
	setp.ge.s32 	%p31, %r44, %r25;
	or.pred  	%p32, %p27, %p31;
	@%p32 bra 	$L__BB0_24;
	ld.shared.f32 	%f30, [%r10+1012];
	ld.shared.f32 	%f31, [%r10+1524];
	add.f32 	%f32, %f30, %f31;
	st.shared.f32 	[%r10+1524], %f32;
$L__BB0_24:
	bar.sync 	0;
	setp.gt.u32 	%p33, %r3, 2;
	add.s32 	%r45, %r22, 64;
	setp.ge.s32 	%p34, %r45, %r25;
	or.pred  	%p35, %p33, %p34;
	@%p35 bra 	$L__BB0_26;
	ld.shared.f32 	%f33, [%r23+-4];
	ld.shared.f32 	%f34, [%r23+252];
	add.f32 	%f35, %f33, %f34;
	st.shared.f32 	[%r23+252], %f35;
$L__BB0_26:
	bar.sync 	0;
	setp.gt.u32 	%p36, %r3, 6;
	add.s32 	%r46, %r20, 32;
	setp.ge.s32 	%p37, %r46, %r25;
	or.pred  	%p38, %p36, %p37;
	@%p38 bra 	$L__BB0_28;
	ld.shared.f32 	%f36, [%r21+-4];
	ld.shared.f32 	%f37, [%r21+124];
	add.f32 	%f38, %f36, %f37;
	st.shared.f32 	[%r21+124], %f38;
$L__BB0_28:
	bar.sync 	0;
	setp.gt.u32 	%p39, %r3, 14;
	add.s32 	%r47, %r18, 16;
	setp.ge.s32 	%p40, %r47, %r25;
	or.pred  	%p41, %p39, %p40;
	@%p41 bra 	$L__BB0_30;
	ld.shared.f32 	%f39, [%r19+-4];
	ld.shared.f32 	%f40, [%r19+60];
	add.f32 	%f41, %f39, %f40;
	st.shared.f32 	[%r19+60], %f41;
$L__BB0_30:
	bar.sync 	0;
	setp.gt.u32 	%p42, %r3, 30;
	add.s32 	%r48, %r16, 8;
	setp.ge.s32 	%p43, %r48, %r25;
	or.pred  	%p44, %p42, %p43;
	@%p44 bra 	$L__BB0_32;
	ld.shared.f32 	%f42, [%r17+-4];
	ld.shared.f32 	%f43, [%r17+28];
	add.f32 	%f44, %f42, %f43;
	st.shared.f32 	[%r17+28], %f44;
$L__BB0_32:
	bar.sync 	0;
	setp.gt.u32 	%p45, %r3, 62;
	add.s32 	%r49, %r14, 4;
	setp.ge.s32 	%p46, %r49, %r25;
	or.pred  	%p47, %p45, %p46;
	@%p47 bra 	$L__BB0_34;
	ld.shared.f32 	%f45, [%r15+-4];
	ld.shared.f32 	%f46, [%r15+12];
	add.f32 	%f47, %f45, %f46;
	st.shared.f32 	[%r15+12], %f47;
$L__BB0_34:
	bar.sync 	0;
	setp.gt.u32 	%p48, %r3, 126;
	add.s32 	%r50, %r11, 2;
	setp.ge.s32 	%p49, %r50, %r25;
	or.pred  	%p50, %p48, %p49;
	@%p50 bra 	$L__BB0_36;
	ld.shared.f32 	%f48, [%r13+-4];
	ld.shared.f32 	%f49, [%r13+4];
	add.f32 	%f50, %f48, %f49;
	st.shared.f32 	[%r13+4], %f50;
$L__BB0_36:
	bar.sync 	0;
	setp.gt.u32 	%p51, %r3, 254;
	setp.ge.s32 	%p52, %r31, %r25;
	or.pred  	%p53, %p51, %p52;
	@%p53 bra 	$L__BB0_38;
	ld.shared.f32 	%f51, [%r10+-4];
	ld.shared.f32 	%f52, [%r10];
	add.f32 	%f53, %f51, %f52;
	st.shared.f32 	[%r10], %f53;
$L__BB0_38:
	setp.ge.s32 	%p54, %r4, %r25;
	bar.sync 	0;
	@%p54 bra 	$L__BB0_40;
	ld.shared.f32 	%f54, [%r6];
	st.global.f32 	[%rd2], %f54;
$L__BB0_40:
	setp.ge.s32 	%p55, %r5, %r25;
	@%p55 bra 	$L__BB0_42;
	ld.shared.f32 	%f55, [%r6+1024];
	st.global.f32 	[%rd3], %f55;
$L__BB0_42:
	setp.ne.s32 	%p56, %r3, 0;
	add.s32 	%r52, %r25, -1;
	shr.s32 	%r53, %r52, 31;
	shr.u32 	%r54, %r53, 23;
	add.s32 	%r55, %r52, %r54;
	shr.s32 	%r56, %r55, 9;
	setp.ge.u32 	%p57, %r1, %r56;
	or.pred  	%p58, %p56, %p57;
	@%p58 bra 	$L__BB0_44;
	ld.param.u64 	%rd11, [_Z15gpu_scan_kernelPfiS__param_2];
	ld.shared.f32 	%f56, [_ZZ15gpu_scan_kernelPfiS_E11block_input+2044];
	cvta.to.global.u64 	%rd8, %rd11;
	mul.wide.u32 	%rd9, %r1, 4;
	add.s64 	%rd10, %rd8, %rd9;
	st.global.f32 	[%rd10], %f56;
$L__BB0_44:
	ret;

}
	// .globl	_Z20gpu_broadcast_kernelPfiS_
.visible .entry _Z20gpu_broadcast_kernelPfiS_(
	.param .u64 .ptr .align 1 _Z20gpu_broadcast_kernelPfiS__param_0,
	.param .u32 _Z20gpu_broadcast_kernelPfiS__param_1,
	.param .u64 .ptr .align 1 _Z20gpu_broadcast_kernelPfiS__param_2
)
{
	.reg .pred 	%p<4>;
	.reg .b32 	%r<8>;
	.reg .b32 	%f<4>;
	.reg .b64 	%rd<9>;

	ld.param.u64 	%rd1, [_Z20gpu_broadcast_kernelPfiS__param_0];
	ld.param.u32 	%r2, [_Z20gpu_broadcast_kernelPfiS__param_1];
	ld.param.u64 	%rd2, [_Z20gpu_broadcast_kernelPfiS__param_2];
	mov.u32 	%r3, %ctaid.x;
	mov.u32 	%r4, %ntid.x;
	mov.u32 	%r5, %tid.x;
	mad.lo.s32 	%r1, %r3, %r4, %r5;
	setp.ge.s32 	%p1, %r1, %r2;
	setp.lt.s32 	%p2, %r1, 512;
	or.pred  	%p3, %p2, %p1;
	@%p3 bra 	$L__BB1_2;
	cvta.to.global.u64 	%rd3, %rd2;
	cvta.to.global.u64 	%rd4, %rd1;
	shr.u32 	%r6, %r1, 9;
	add.s32 	%r7, %r6, -1;
	mul.wide.u32 	%rd5, %r7, 4;
	add.s64 	%rd6, %rd3, %rd5;
	ld.global.f32 	%f1, [%rd6];
	mul.wide.u32 	%rd7, %r1, 4;
	add.s64 	%rd8, %rd4, %rd7;
	ld.global.f32 	%f2, [%rd8];
	add.f32 	%f3, %f1, %f2;
	st.global.f32 	[%rd8], %f3;
$L__BB1_2:
	ret;

}


// ===== COMPILED SASS (sm_100) =====

	.target	sm_100

	.elftype	@"ET_EXEC"


//--------------------- .note.nv.tkinfo           --------------------------
	.section	.note.nv.tkinfo,"",@"SHT_NOTE"
	.sectionflags	@"SHF_NOTE_NV_TKINFO"
	.tkinfo
        /*0018*/ 	.word	0x00000002
        /*0030*/ 	.string	""
        /*0030*/ 	.string	"ptxas"
        /*0030*/ 	.string	"Cuda compilation tools, release 13.0, V13.0.88"
        /*0030*/ 	.string	"Build cuda_13.0.r13.0/compiler.36424714_0"
        /*0030*/ 	.string	"-arch sm_100 -m 64 "



//--------------------- .note.nv.cuinfo           --------------------------
	.section	.note.nv.cuinfo,"",@"SHT_NOTE"
	.sectionflags	@"SHF_NOTE_NV_CUINFO"
        /*0018*/ 	.short	0x0002
        /*001a*/ 	.short	0x0064
        /*001c*/ 	.short	0x0082
	.zero		2


//--------------------- .nv.info                  --------------------------
	.section	.nv.info,"",@"SHT_CUDA_INFO"
	.align	4


	//----- nvinfo : EIATTR_REGCOUNT
	.align		4
        /*0000*/ 	.byte	0x04, 0x2f
        /*0002*/ 	.short	(.L_1 - .L_0)
	.align		4
.L_0:
        /*0004*/ 	.word	index@(_Z15gpu_scan_kernelPfiS_)
        /*0008*/ 	.word	0x0000001e


	//----- nvinfo : EIATTR_FRAME_SIZE
	.align		4
.L_1:
        /*000c*/ 	.byte	0x04, 0x11
        /*000e*/ 	.short	(.L_3 - .L_2)
	.align		4
.L_2:
        /*0010*/ 	.word	index@(_Z15gpu_scan_kernelPfiS_)
        /*0014*/ 	.word	0x00000000


	//----- nvinfo : EIATTR_REGCOUNT
	.align		4
.L_3:
        /*0018*/ 	.byte	0x04, 0x2f
        /*001a*/ 	.short	(.L_5 - .L_4)
	.align		4
.L_4:
        /*001c*/ 	.word	index@(_Z20gpu_broadcast_kernelPfiS_)
        /*0020*/ 	.word	0x0000000c


	//----- nvinfo : EIATTR_FRAME_SIZE
	.align		4
.L_5:
        /*0024*/ 	.byte	0x04, 0x11
        /*0026*/ 	.short	(.L_7 - .L_6)
	.align		4
.L_6:
        /*0028*/ 	.word	index@(_Z20gpu_broadcast_kernelPfiS_)
        /*002c*/ 	.word	0x00000000


	//----- nvinfo : EIATTR_MIN_STACK_SIZE
	.align		4
.L_7:
        /*0030*/ 	.byte	0x04, 0x12
        /*0032*/ 	.short	(.L_9 - .L_8)
	.align		4
.L_8:
        /*0034*/ 	.word	index@(_Z20gpu_broadcast_kernelPfiS_)
        /*0038*/ 	.word	0x00000000


	//----- nvinfo : EIATTR_MIN_STACK_SIZE
	.align		4
.L_9:
        /*003c*/ 	.byte	0x04, 0x12
        /*003e*/ 	.short	(.L_11 - .L_10)
	.align		4
.L_10:
        /*0040*/ 	.word	index@(_Z15gpu_scan_kernelPfiS_)
        /*0044*/ 	.word	0x00000000
.L_11:


//--------------------- .nv.compat                --------------------------
	.section	.nv.compat,"",@"SHT_CUDA_COMPAT_INFO"
	.align	4
        /*0000*/ 	.byte	0x02, 0x09, 0x00, 0x00, 0x02, 0x02, 0x01, 0x00, 0x02, 0x05, 0x05, 0x00, 0x03, 0x07, 0x01, 0x01
        /*0010*/ 	.byte	0x02, 0x03, 0x00, 0x00, 0x02, 0x06, 0x01, 0x00, 0x04, 0x0b, 0x08, 0x00, 0x09, 0x00, 0x00, 0x00
        /*0020*/ 	.byte	0x00, 0x00, 0x00, 0x00


//--------------------- .nv.info._Z20gpu_broadcast_kernelPfiS_ --------------------------
	.section	.nv.info._Z20gpu_broadcast_kernelPfiS_,"",@"SHT_CUDA_INFO"
	.sectionflags	@""
	.align	4


	//----- nvinfo : EIATTR_CUDA_API_VERSION
	.align		4
        /*0000*/ 	.byte	0x04, 0x37
        /*0002*/ 	.short	(.L_13 - .L_12)
.L_12:
        /*0004*/ 	.word	0x00000082


	//----- nvinfo : EIATTR_KPARAM_INFO
	.align		4
.L_13:
        /*0008*/ 	.byte	0x04, 0x17
        /*000a*/ 	.short	(.L_15 - .L_14)
.L_14:
        /*000c*/ 	.word	0x00000000
        /*0010*/ 	.short	0x0002
        /*0012*/ 	.short	0x0010
        /*0014*/ 	.byte	0x00, 0xf5, 0x21, 0x00


	//----- nvinfo : EIATTR_KPARAM_INFO
	.align		4
.L_15:
        /*0018*/ 	.byte	0x04, 0x17
        /*001a*/ 	.short	(.L_17 - .L_16)
.L_16:
        /*001c*/ 	.word	0x00000000
        /*0020*/ 	.short	0x0001
        /*0022*/ 	.short	0x0008
        /*0024*/ 	.byte	0x00, 0xf0, 0x11, 0x00


	//----- nvinfo : EIATTR_KPARAM_INFO
	.align		4
.L_17:
        /*0028*/ 	.byte	0x04, 0x17
        /*002a*/ 	.short	(.L_19 - .L_18)
.L_18:
        /*002c*/ 	.word	0x00000000
        /*0030*/ 	.short	0x0000
        /*0032*/ 	.short	0x0000
        /*0034*/ 	.byte	0x00, 0xf5, 0x21, 0x00


	//----- nvinfo : EIATTR_SPARSE_MMA_MASK
	.align		4
.L_19:
        /*0038*/ 	.byte	0x03, 0x50
        /*003a*/ 	.short	0x0000


	//----- nvinfo : EIATTR_MAXREG_COUNT
	.align		4
        /*003c*/ 	.byte	0x03, 0x1b
        /*003e*/ 	.short	0x00ff


	//----- nvinfo : EIATTR_MERCURY_ISA_VERSION
	.align		4
        /*0040*/ 	.byte	0x03, 0x5f
        /*0042*/ 	.short	0x0101


	//----- nvinfo : EIATTR_VRC_CTA_INIT_COUNT
	.align		4
        /*0044*/ 	.byte	0x02, 0x4a
	.zero		1
	.zero		1


	//----- nvinfo : EIATTR_EXIT_INSTR_OFFSETS
	.align		4
        /*0048*/ 	.byte	0x04, 0x1c
        /*004a*/ 	.short	(.L_21 - .L_20)


	//   ....[0]....
.L_20:
        /*004c*/ 	.word	0x00000080


	//   ....[1]....
        /*0050*/ 	.word	0x00000130


	//----- nvinfo : EIATTR_CBANK_PARAM_SIZE
	.align		4
.L_21:
        /*0054*/ 	.byte	0x03, 0x19
        /*0056*/ 	.short	0x0018


	//----- nvinfo : EIATTR_PARAM_CBANK
	.align		4
        /*0058*/ 	.byte	0x04, 0x0a
        /*005a*/ 	.short	(.L_23 - .L_22)
	.align		4
.L_22:
        /*005c*/ 	.word	index@(.nv.constant0._Z20gpu_broadcast_kernelPfiS_)
        /*0060*/ 	.short	0x0380
        /*0062*/ 	.short	0x0018


	//----- nvinfo : EIATTR_SW_WAR
	.align		4
.L_23:
        /*0064*/ 	.byte	0x04, 0x36
        /*0066*/ 	.short	(.L_25 - .L_24)
.L_24:
        /*0068*/ 	.word	0x00000008
.L_25:


//--------------------- .nv.info._Z15gpu_scan_kernelPfiS_ --------------------------
	.section	.nv.info._Z15gpu_scan_kernelPfiS_,"",@"SHT_CUDA_INFO"
	.sectionflags	@""
	.align	4


	//----- nvinfo : EIATTR_CUDA_API_VERSION
	.align		4
        /*0000*/ 	.byte	0x04, 0x37
        /*0002*/ 	.short	(.L_27 - .L_26)
.L_26:
        /*0004*/ 	.word	0x00000082


	//----- nvinfo : EIATTR_KPARAM_INFO
	.align		4
.L_27:
        /*0008*/ 	.byte	0x04, 0x17
        /*000a*/ 	.short	(.L_29 - .L_28)
.L_28:
        /*000c*/ 	.word	0x00000000
        /*0010*/ 	.short	0x0002
        /*0012*/ 	.short	0x0010
        /*0014*/ 	.byte	0x00, 0xf5, 0x21, 0x00


	//----- nvinfo : EIATTR_KPARAM_INFO
	.align		4
.L_29:
        /*0018*/ 	.byte	0x04, 0x17
        /*001a*/ 	.short	(.L_31 - .L_30)
.L_30:
        /*001c*/ 	.word	0x00000000
        /*0020*/ 	.short	0x0001
        /*0022*/ 	.short	0x0008
        /*0024*/ 	.byte	0x00, 0xf0, 0x11, 0x00


	//----- nvinfo : EIATTR_KPARAM_INFO
	.align		4
.L_31:
        /*0028*/ 	.byte	0x04, 0x17
        /*002a*/ 	.short	(.L_33 - .L_32)
.L_32:
        /*002c*/ 	.word	0x00000000
        /*0030*/ 	.short	0x0000
        /*0032*/ 	.short	0x0000
        /*0034*/ 	.byte	0x00, 0xf5, 0x21, 0x00


	//----- nvinfo : EIATTR_SPARSE_MMA_MASK
	.align		4
.L_33:
        /*0038*/ 	.byte	0x03, 0x50
        /*003a*/ 	.short	0x0000


	//----- nvinfo : EIATTR_MAXREG_COUNT
	.align		4
        /*003c*/ 	.byte	0x03, 0x1b
        /*003e*/ 	.short	0x00ff


	//----- nvinfo : EIATTR_NUM_BARRIERS
	.align		4
        /*0040*/ 	.byte	0x02, 0x4c
        /*0042*/ 	.byte	0x01
	.zero		1


	//----- nvinfo : EIATTR_MERCURY_ISA_VERSION
	.align		4
        /*0044*/ 	.byte	0x03, 0x5f
        /*0046*/ 	.short	0x0101


	//----- nvinfo : EIATTR_VRC_CTA_INIT_COUNT
	.align		4
        /*0048*/ 	.byte	0x02, 0x4a
	.zero		1
	.zero		1


	//----- nvinfo : EIATTR_EXIT_INSTR_OFFSETS
	.align		4
        /*004c*/ 	.byte	0x04, 0x1c
        /*004e*/ 	.short	(.L_35 - .L_34)


	//   ....[0]....
.L_34:
        /*0050*/ 	.word	0x00000b50


	//   ....[1]....
        /*0054*/ 	.word	0x00000ba0


	//----- nvinfo : EIATTR_CBANK_PARAM_SIZE
	.align		4
.L_35:
        /*0058*/ 	.byte	0x03, 0x19
        /*005a*/ 	.short	0x0018


	//----- nvinfo : EIATTR_PARAM_CBANK
	.align		4
        /*005c*/ 	.byte	0x04, 0x0a
        /*005e*/ 	.short	(.L_37 - .L_36)
	.align		4
.L_36:
        /*0060*/ 	.word	index@(.nv.constant0._Z15gpu_scan_kernelPfiS_)
        /*0064*/ 	.short	0x0380
        /*0066*/ 	.short	0x0018


	//----- nvinfo : EIATTR_SW_WAR
	.align		4
.L_37:
        /*0068*/ 	.byte	0x04, 0x36
        /*006a*/ 	.short	(.L_39 - .L_38)
.L_38:
        /*006c*/ 	.word	0x00000008
.L_39:


//--------------------- .nv.callgraph             --------------------------
	.section	.nv.callgraph,"",@"SHT_CUDA_CALLGRAPH"
	.align	4
	.sectionentsize	8
	.align		4
        /*0000*/ 	.word	0x00000000
	.align		4
        /*0004*/ 	.word	0xffffffff
	.align		4
        /*0008*/ 	.word	0x00000000
	.align		4
        /*000c*/ 	.word	0xfffffffe
	.align		4
        /*0010*/ 	.word	0x00000000
	.align		4
        /*0014*/ 	.word	0xfffffffd
	.align		4
        /*0018*/ 	.word	0x00000000
	.align		4
        /*001c*/ 	.word	0xfffffffc


//--------------------- .text._Z20gpu_broadcast_kernelPfiS_ --------------------------
	.section	.text._Z20gpu_broadcast_kernelPfiS_,"ax",@progbits
	.align	128
        .global         _Z20gpu_broadcast_kernelPfiS_
        .type           _Z20gpu_broadcast_kernelPfiS_,@function
        .size           _Z20gpu_broadcast_kernelPfiS_,(.L_x_2 - _Z20gpu_broadcast_kernelPfiS_)
        .other          _Z20gpu_broadcast_kernelPfiS_,@"STO_CUDA_ENTRY STV_DEFAULT"
_Z20gpu_broadcast_kernelPfiS_:
.text._Z20gpu_broadcast_kernelPfiS_:
[----:B------:R-:W-:Y:S01]  /*0000*/  LDC R1, c[0x0][0x37c] ;  /* 0x0000df00ff017b82 */ /* 0x000fe20000000800 */
[----:B------:R-:W0:Y:S07]  /*0010*/  S2R R0, SR_TID.X ;  /* 0x0000000000007919 */ /* 0x000e2e0000002100 */
[----:B------:R-:W0:Y:S01]  /*0020*/  S2UR UR4, SR_CTAID.X ;  /* 0x00000000000479c3 */ /* 0x000e220000002500 */
[----:B------:R-:W1:Y:S07]  /*0030*/  LDCU UR5, c[0x0][0x388] ;  /* 0x00007100ff0577ac */ /* 0x000e6e0008000800 */
[----:B------:R-:W0:Y:S02]  /*0040*/  LDC R7, c[0x0][0x360] ;  /* 0x0000d800ff077b82 */ /* 0x000e240000000800 */
[----:B0-----:R-:W-:-:S05]  /*0050*/  IMAD R7, R7, UR4, R0 ;  /* 0x0000000407077c24 */ /* 0x001fca000f8e0200 */
[----:B-1----:R-:W-:-:S04]  /*0060*/  ISETP.GE.AND P0, PT, R7, UR5, PT ;  /* 0x0000000507007c0c */ /* 0x002fc8000bf06270 */
[----:B------:R-:W-:-:S13]  /*0070*/  ISETP.LT.OR P0, PT, R7, 0x200, P0 ;  /* 0x000002000700780c */ /* 0x000fda0000701670 */
[----:B------:R-:W-:Y:S05]  /*0080*/  @P0 EXIT ;  /* 0x000000000000094d */ /* 0x000fea0003800000 */
[----:B------:R-:W0:Y:S01]  /*0090*/  LDC.64 R2, c[0x0][0x390] ;  /* 0x0000e400ff027b82 */ /* 0x000e220000000a00 */
[----:B------:R-:W1:Y:S01]  /*00a0*/  LDCU.64 UR4, c[0x0][0x358] ;  /* 0x00006b00ff0477ac */ /* 0x000e620008000a00 */
[----:B------:R-:W-:-:S06]  /*00b0*/  LEA.HI R9, R7, 0xffffffff, RZ, 0x17 ;  /* 0xffffffff07097811 */ /* 0x000fcc00078fb8ff */
[----:B------:R-:W2:Y:S01]  /*00c0*/  LDC.64 R4, c[0x0][0x380] ;  /* 0x0000e000ff047b82 */ /* 0x000ea20000000a00 */
[----:B0-----:R-:W-:-:S06]  /*00d0*/  IMAD.WIDE.U32 R2, R9, 0x4, R2 ;  /* 0x0000000409027825 */ /* 0x001fcc00078e0002 */
[----:B-1----:R-:W3:Y:S01]  /*00e0*/  LDG.E R2, desc[UR4][R2.64] ;  /* 0x0000000402027981 */ /* 0x002ee2000c1e1900 */
[----:B--2---:R-:W-:-:S05]  /*00f0*/  IMAD.WIDE.U32 R4, R7, 0x4, R4 ;  /* 0x0000000407047825 */ /* 0x004fca00078e0004 */
[----:B------:R-:W3:Y:S02]  /*0100*/  LDG.E R7, desc[UR4][R4.64] ;  /* 0x0000000404077981 */ /* 0x000ee4000c1e1900 */
[----:B---3--:R-:W-:-:S05]  /*0110*/  FADD R7, R2, R7 ;  /* 0x0000000702077221 */ /* 0x008fca0000000000 */
[----:B------:R-:W-:Y:S01]  /*0120*/  STG.E desc[UR4][R4.64], R7 ;  /* 0x0000000704007986 */ /* 0x000fe2000c101904 */
[----:B------:R-:W-:Y:S05]  /*0130*/  EXIT ;  /* 0x000000000000794d */ /* 0x000fea0003800000 */
.L_x_0:
[----:B------:R-:W-:-:S00]  /*0140*/  BRA `(.L_x_0) ;  /* 0xfffffffc00fc7947 */ /* 0x000fc0000383ffff */
[----:B------:R-:W-:-:S00]  /*0150*/  NOP ;  /* 0x0000000000007918 */ /* 0x000fc00000000000 */
        /* <DEDUP_REMOVED lines=10> */
.L_x_2:


//--------------------- .text._Z15gpu_scan_kernelPfiS_ --------------------------
	.section	.text._Z15gpu_scan_kernelPfiS_,"ax",@progbits
	.align	128
        .global         _Z15gpu_scan_kernelPfiS_
        .type           _Z15gpu_scan_kernelPfiS_,@function
        .size           _Z15gpu_scan_kernelPfiS_,(.L_x_3 - _Z15gpu_scan_kernelPfiS_)
        .other          _Z15gpu_scan_kernelPfiS_,@"STO_CUDA_ENTRY STV_DEFAULT"
_Z15gpu_scan_kernelPfiS_:
.text._Z15gpu_scan_kernelPfiS_:
[----:B------:R-:W-:Y:S01]  /*0000*/  LDC R1, c[0x0][0x37c] ;  /* 0x0000df00ff017b82 */ /* 0x000fe20000000800 */
[----:B------:R-:W0:Y:S01]  /*0010*/  S2R R0, SR_CTAID.X ;  /* 0x0000000000007919 */ /* 0x000e220000002500 */
[----:B------:R-:W0:Y:S06]  /*0020*/  LDCU UR4, c[0x0][0x360] ;  /* 0x00006c00ff0477ac */ /* 0x000e2c0008000800 */
[----:B------:R-:W1:Y:S01]  /*0030*/  LDC.64 R2, c[0x0][0x380] ;  /* 0x0000e000ff027b82 */ /* 0x000e620000000a00 */
[----:B------:R-:W2:Y:S01]  /*0040*/  S2R R6, SR_TID.X ;  /* 0x0000000000067919 */ /* 0x000ea20000002100 */
[----:B------:R-:W3:Y:S01]  /*0050*/  LDCU UR6, c[0x0][0x388] ;  /* 0x00007100ff0677ac */ /* 0x000ee20008000800 */
[----:B------:R-:W4:Y:S01]  /*0060*/  LDCU.64 UR8, c[0x0][0x358] ;  /* 0x00006b00ff0877ac */ /* 0x000f220008000a00 */
[----:B0-----:R-:W-:-:S04]  /*0070*/  IMAD R7, R0, UR4, RZ ;  /* 0x0000000400077c24 */ /* 0x001fc8000f8e02ff */
[----:B--2---:R-:W-:-:S04]  /*0080*/  IMAD R5, R7, 0x2, R6 ;  /* 0x0000000207057824 */ /* 0x004fc800078e0206 */
[C---:B------:R-:W-:Y:S01]  /*0090*/  VIADD R9, R5.reuse, 0x100 ;  /* 0x0000010005097836 */ /* 0x040fe20000000000 */
[C---:B---3--:R-:W-:Y:S01]  /*00a0*/  ISETP.GE.AND P2, PT, R5.reuse, UR6, PT ;  /* 0x0000000605007c0c */ /* 0x048fe2000bf46270 */
[----:B-1----:R-:W-:-:S03]  /*00b0*/  IMAD.WIDE.U32 R4, R5, 0x4, R2 ;  /* 0x0000000405047825 */ /* 0x002fc600078e0002 */
[C---:B------:R-:W-:Y:S01]  /*00c0*/  ISETP.GE.AND P3, PT, R9.reuse, UR6, PT ;  /* 0x0000000609007c0c */ /* 0x040fe2000bf66270 */
[----:B------:R-:W-:-:S08]  /*00d0*/  IMAD.WIDE.U32 R2, R9, 0x4, R2 ;  /* 0x0000000409027825 */ /* 0x000fd000078e0002 */
[----:B----4-:R-:W2:Y:S04]  /*00e0*/  @!P2 LDG.E R12, desc[UR8][R4.64] ;  /* 0x00000008040ca981 */ /* 0x010ea8000c1e1900 */
[----:B------:R-:W3:Y:S01]  /*00f0*/  @!P3 LDG.E R14, desc[UR8][R2.64] ;  /* 0x00000008020eb981 */ /* 0x000ee2000c1e1900 */
[----:B------:R-:W0:Y:S01]  /*0100*/  S2UR UR5, SR_CgaCtaId ;  /* 0x00000000000579c3 */ /* 0x000e220000008800 */
[----:B------:R-:W-:Y:S01]  /*0110*/  UMOV UR4, 0x400 ;  /* 0x0000040000047882 */ /* 0x000fe20000000000 */
[C---:B------:R-:W-:Y:S01]  /*0120*/  VIADD R10, R6.reuse, 0x1 ;  /* 0x00000001060a7836 */ /* 0x040fe20000000000 */
[C---:B------:R-:W-:Y:S02]  /*0130*/  IADD3 R27, PT, PT, R6.reuse, 0x1, RZ ;  /* 0x00000001061b7810 */ /* 0x040fe40007ffe0ff */
[----:B------:R-:W-:-:S02]  /*0140*/  ISETP.NE.AND P4, PT, R6, RZ, PT ;  /* 0x000000ff0600720c */ /* 0x000fc40003f85270 */
[----:B------:R-:W-:-:S05]  /*0150*/  LEA R8, R10, R7, 0x1 ;  /* 0x000000070a087211 */ /* 0x000fca00078e08ff */
[----:B------:R-:W-:-:S05]  /*0160*/  VIADD R9, R8, 0xffffffff ;  /* 0xffffffff08097836 */ /* 0x000fca0000000000 */
[----:B------:R-:W-:Y:S01]  /*0170*/  ISETP.GE.AND P0, PT, R9, UR6, PT ;  /* 0x0000000609007c0c */ /* 0x000fe2000bf06270 */
[----:B------:R-:W-:-:S03]  /*0180*/  IMAD R9, R10, 0x2, R9 ;  /* 0x000000020a097824 */ /* 0x000fc600078e0209 */
[C---:B------:R-:W-:Y:S02]  /*0190*/  ISETP.GT.U32.OR P1, PT, R6.reuse, 0xff, P0 ;  /* 0x000000ff0600780c */ /* 0x040fe40000724470 */
[----:B------:R-:W-:Y:S01]  /*01a0*/  ISETP.GE.AND P0, PT, R9, UR6, PT ;  /* 0x0000000609007c0c */ /* 0x000fe2000bf06270 */
[----:B0-----:R-:W-:Y:S02]  /*01b0*/  ULEA UR4, UR5, UR4, 0x18 ;  /* 0x0000000405047291 */ /* 0x001fe4000f8ec0ff */
[----:B------:R-:W-:Y:S01]  /*01c0*/  UIADD3 UR5, UPT, UPT, UR6, -0x1, URZ ;  /* 0xffffffff06057890 */ /* 0x000fe2000fffe0ff */
[----:B------:R-:W-:-:S03]  /*01d0*/  ISETP.GT.U32.OR P0, PT, R6, 0x7f, P0 ;  /* 0x0000007f0600780c */ /* 0x000fc60000704470 */
[----:B------:R-:W-:Y:S02]  /*01e0*/  LEA R11, R6, UR4, 0x2 ;  /* 0x00000004060b7c11 */ /* 0x000fe4000f8e10ff */
[----:B------:R-:W-:-:S05]  /*01f0*/  LEA R7, R10, UR4, 0x3 ;  /* 0x000000040a077c11 */ /* 0x000fca000f8e18ff */
[C---:B------:R-:W-:Y:S01]  /*0200*/  IMAD R15, R10.reuse, 0x8, R7 ;  /* 0x000000080a0f7824 */ /* 0x040fe200078e0207 */
[----:B--2---:R-:W-:Y:S04]  /*0210*/  @!P2 STS [R11], R12 ;  /* 0x0000000c0b00a388 */ /* 0x004fe80000000800 */
[----:B---3--:R0:W-:Y:S01]  /*0220*/  @!P3 STS [R11+0x400], R14 ;  /* 0x0004000e0b00b388 */ /* 0x0081e20000000800 */
[----:B------:R-:W-:Y:S01]  /*0230*/  BAR.SYNC.DEFER_BLOCKING 0x0 ;  /* 0x0000000000007b1d */ /* 0x000fe20000010000 */
[----:B0-----:R-:W-:Y:S01]  /*0240*/  LEA R11, R10, R9, 0x2 ;  /* 0x000000090a0b7211 */ /* 0x001fe200078e10ff */
[----:B------:R-:W-:-:S04]  /*0250*/  VIADD R9, R9, 0x2 ;  /* 0x0000000209097836 */ /* 0x000fc80000000000 */
[----:B------:R-:W0:Y:S02]  /*0260*/  @!P1 LDS.64 R16, [R7+-0x8] ;  /* 0xfffff80007109984 */ /* 0x000e240000000a00 */
[----:B0-----:R-:W-:-:S05]  /*0270*/  @!P1 FADD R16, R16, R17 ;  /* 0x0000001110109221 */ /* 0x001fca0000000000 */
[----:B------:R-:W-:Y:S01]  /*0280*/  @!P1 STS [R7+-0x4], R16 ;  /* 0xfffffc1007009388 */ /* 0x000fe20000000800 */
[----:B------:R-:W-:Y:S01]  /*0290*/  BAR.SYNC.DEFER_BLOCKING 0x0 ;  /* 0x0000000000007b1d */ /* 0x000fe20000010000 */
[----:B------:R-:W-:-:S04]  /*02a0*/  ISETP.GE.AND P1, PT, R11, UR6, PT ;  /* 0x000000060b007c0c */ /* 0x000fc8000bf26270 */
[----:B------:R-:W-:Y:S01]  /*02b0*/  ISETP.GT.U32.OR P1, PT, R6, 0x3f, P1 ;  /* 0x0000003f0600780c */ /* 0x000fe20000f24470 */
[----:B------:R-:W-:Y:S04]  /*02c0*/  @!P0 LDS R12, [R15+-0xc] ;  /* 0xfffff4000f0c8984 */ /* 0x000fe80000000800 */
[----:B------:R-:W0:Y:S02]  /*02d0*/  @!P0 LDS R13, [R15+-0x4] ;  /* 0xfffffc000f0d8984 */ /* 0x000e240000000800 */
[----:B0-----:R-:W-:Y:S01]  /*02e0*/  @!P0 FADD R18, R12, R13 ;  /* 0x0000000d0c128221 */ /* 0x001fe20000000000 */
[C---:B------:R-:W-:Y:S02]  /*02f0*/  IMAD R12, R10.reuse, 0x18, R7 ;  /* 0x000000180a0c7824 */ /* 0x040fe400078e0207 */
[----:B------:R-:W-:-:S02]  /*0300*/  IMAD R13, R10, 0x8, R11 ;  /* 0x000000080a0d7824 */ /* 0x000fc400078e020b */
[----:B------:R0:W-:Y:S01]  /*0310*/  @!P0 STS [R15+-0x4], R18 ;  /* 0xfffffc120f008388 */ /* 0x0001e20000000800 */
[----:B------:R-:W-:Y:S01]  /*0320*/  VIADD R11, R11, 0x4 ;  /* 0x000000040b0b7836 */ /* 0x000fe20000000000 */
[----:B------:R-:W-:Y:S01]  /*0330*/  BAR.SYNC.DEFER_BLOCKING 0x0 ;  /* 0x0000000000007b1d */ /* 0x000fe20000010000 */
[----:B------:R-:W-:-:S04]  /*0340*/  ISETP.GE.AND P0, PT, R13, UR6, PT ;  /* 0x000000060d007c0c */ /* 0x000fc8000bf06270 */
[----:B------:R-:W-:Y:S01]  /*0350*/  ISETP.GT.U32.OR P0, PT, R6, 0x1f, P0 ;  /* 0x0000001f0600780c */ /* 0x000fe20000704470 */
[----:B0-----:R-:W-:Y:S01]  /*0360*/  IMAD R15, R10, 0x10, R13 ;  /* 0x000000100a0f7824 */ /* 0x001fe200078e020d */
[----:B------:R-:W-:Y:S01]  /*0370*/  IADD3 R13, PT, PT, R13, 0x8, RZ ;  /* 0x000000080d0d7810 */ /* 0x000fe20007ffe0ff */
[----:B------:R-:W-:Y:S04]  /*0380*/  @!P1 LDS R14, [R12+-0x14] ;  /* 0xffffec000c0e9984 */ /* 0x000fe80000000800 */
[----:B------:R-:W0:Y:S02]  /*0390*/  @!P1 LDS R17, [R12+-0x4] ;  /* 0xfffffc000c119984 */ /* 0x000e240000000800 */
[----:B0-----:R-:W-:Y:S01]  /*03a0*/  @!P1 FADD R17, R14, R17 ;  /* 0x000000110e119221 */ /* 0x001fe20000000000 */
[----:B------:R-:W-:-:S04]  /*03b0*/  IMAD R14, R10, 0x38, R7 ;  /* 0x000000380a0e7824 */ /* 0x000fc800078e0207 */
[----:B------:R0:W-:Y:S01]  /*03c0*/  @!P1 STS [R12+-0x4], R17 ;  /* 0xfffffc110c009388 */ /* 0x0001e20000000800 */
[----:B------:R-:W-:Y:S01]  /*03d0*/  BAR.SYNC.DEFER_BLOCKING 0x0 ;  /* 0x0000000000007b1d */ /* 0x000fe20000010000 */
[----:B------:R-:W-:-:S04]  /*03e0*/  ISETP.GE.AND P1, PT, R15, UR6, PT ;  /* 0x000000060f007c0c */ /* 0x000fc8000bf26270 */
[----:B------:R-:W-:Y:S02]  /*03f0*/  ISETP.GT.U32.OR P1, PT, R6, 0xf, P1 ;  /* 0x0000000f0600780c */ /* 0x000fe40000f24470 */
[----:B0-----:R-:W-:Y:S01]  /*0400*/  LEA R17, R10, R15, 0x5 ;  /* 0x0000000f0a117211 */ /* 0x001fe200078e28ff */
[----:B------:R-:W-:Y:S01]  /*0410*/  VIADD R15, R15, 0x10 ;  /* 0x000000100f0f7836 */ /* 0x000fe20000000000 */
[----:B------:R-:W-:Y:S04]  /*0420*/  @!P0 LDS R16, [R14+-0x24] ;  /* 0xffffdc000e108984 */ /* 0x000fe80000000800 */
[----:B------:R-:W0:Y:S02]  /*0430*/  @!P0 LDS R19, [R14+-0x4] ;  /* 0xfffffc000e138984 */ /* 0x000e240000000800 */
[----:B0-----:R-:W-:Y:S01]  /*0440*/  @!P0 FADD R19, R16, R19 ;  /* 0x0000001310138221 */ /* 0x001fe20000000000 */
[----:B------:R-:W-:-:S04]  /*0450*/  IMAD R16, R10, 0x78, R7 ;  /* 0x000000780a107824 */ /* 0x000fc800078e0207 */
[----:B------:R0:W-:Y:S01]  /*0460*/  @!P0 STS [R14+-0x4], R19 ;  /* 0xfffffc130e008388 */ /* 0x0001e20000000800 */
[----:B------:R-:W-:Y:S01]  /*0470*/  BAR.SYNC.DEFER_BLOCKING 0x0 ;  /* 0x0000000000007b1d */ /* 0x000fe20000010000 */
[----:B------:R-:W-:-:S04]  /*0480*/  ISETP.GE.AND P0, PT, R17, UR6, PT ;  /* 0x0000000611007c0c */ /* 0x000fc8000bf06270 */
[----:B------:R-:W-:Y:S01]  /*0490*/  ISETP.GT.U32.OR P0, PT, R6, 0x7, P0 ;  /* 0x000000070600780c */ /* 0x000fe20000704470 */
[----:B0-----:R-:W-:Y:S02]  /*04a0*/  IMAD R19, R10, 0x40, R17 ;  /* 0x000000400a137824 */ /* 0x001fe400078e0211 */
[----:B------:R-:W-:Y:S01]  /*04b0*/  VIADD R17, R17, 0x20 ;  /* 0x0000002011117836 */ /* 0x000fe20000000000 */
[----:B------:R-:W-:Y:S04]  /*04c0*/  @!P1 LDS R18, [R16+-0x44] ;  /* 0xffffbc0010129984 */ /* 0x000fe80000000800 */
[----:B------:R-:W0:Y:S02]  /*04d0*/  @!P1 LDS R21, [R16+-0x4] ;  /* 0xfffffc0010159984 */ /* 0x000e240000000800 */
[----:B0-----:R-:W-:Y:S01]  /*04e0*/  @!P1 FADD R21, R18, R21 ;  /* 0x0000001512159221 */ /* 0x001fe20000000000 */
[----:B------:R-:W-:-:S04]  /*04f0*/  IMAD R18, R10, 0xf8, R7 ;  /* 0x000000f80a127824 */ /* 0x000fc800078e0207 */
        /* <DEDUP_REMOVED lines=8> */
[----:B------:R-:W-:Y:S01]  /*0580*/  IMAD R10, R10, 0x80, R19 ;  /* 0x000000800a0a7824 */ /* 0x000fe200078e0213 */
[----:B------:R-:W-:Y:S01]  /*0590*/  IADD3 R19, PT, PT, R19, 0x40, RZ ;  /* 0x0000004013137810 */ /* 0x000fe20007ffe0ff */
[----:B------:R-:W-:Y:S02]  /*05a0*/  @!P0 STS [R18+-0x4], R23 ;  /* 0xfffffc1712008388 */ /* 0x000fe40000000800 */
[----:B------:R-:W-:Y:S01]  /*05b0*/  IMAD R24, R27, 0x100, R10 ;  /* 0x000001001b187824 */ /* 0x000fe200078e020a */
[----:B------:R-:W-:Y:S01]  /*05c0*/  BAR.SYNC.DEFER_BLOCKING 0x0 ;  /* 0x0000000000007b1d */ /* 0x000fe20000010000 */
[C---:B------:R-:W-:Y:S01]  /*05d0*/  ISETP.GE.AND P0, PT, R10.reuse, UR6, PT ;  /* 0x000000060a007c0c */ /* 0x040fe2000bf06270 */
[----:B------:R-:W-:-:S03]  /*05e0*/  VIADD R10, R10, 0x80 ;  /* 0x000000800a0a7836 */ /* 0x000fc60000000000 */
[----:B------:R-:W-:-:S13]  /*05f0*/  ISETP.GT.U32.OR P0, PT, R6, 0x1, P0 ;  /* 0x000000010600780c */ /* 0x000fda0000704470 */
[----:B------:R-:W-:Y:S01]  /*0600*/  @!P0 IMAD R25, R6, 0x3f8, R7 ;  /* 0x000003f806198824 */ /* 0x000fe200078e0207 */
[----:B------:R-:W-:Y:S04]  /*0610*/  @!P1 LDS R21, [R20+-0x104] ;  /* 0xfffefc0014159984 */ /* 0x000fe80000000800 */
[----:B------:R-:W0:Y:S02]  /*0620*/  @!P1 LDS R22, [R20+-0x4] ;  /* 0xfffffc0014169984 */ /* 0x000e240000000800 */
[----:B0-----:R-:W-:-:S05]  /*0630*/  @!P1 FADD R21, R21, R22 ;  /* 0x0000001615159221 */ /* 0x001fca0000000000 */
[----:B------:R-:W-:Y:S01]  /*0640*/  @!P1 STS [R20+-0x4], R21 ;  /* 0xfffffc1514009388 */ /* 0x000fe20000000800 */
[----:B------:R-:W-:Y:S01]  /*0650*/  BAR.SYNC.DEFER_BLOCKING 0x0 ;  /* 0x0000000000007b1d */ /* 0x000fe20000010000 */
[----:B------:R-:W-:-:S13]  /*0660*/  ISETP.GE.OR P1, PT, R24, UR6, P4 ;  /* 0x0000000618007c0c */ /* 0x000fda000a726670 */
[----:B------:R-:W-:Y:S01]  /*0670*/  @!P1 IMAD R26, R6, 0x7f8, R7 ;  /* 0x000007f8061a9824 */ /* 0x000fe200078e0207 */
[----:B------:R-:W-:Y:S04]  /*0680*/  @!P0 LDS R22, [R25+0x1f4] ;  /* 0x0001f40019168984 */ /* 0x000fe80000000800 */
[----:B------:R-:W0:Y:S02]  /*0690*/  @!P0 LDS R23, [R25+0x3f4] ;  /* 0x0003f40019178984 */ /* 0x000e240000000800 */
[----:B0-----:R-:W-:-:S05]  /*06a0*/  @!P0 FADD R22, R22, R23 ;  /* 0x0000001716168221 */ /* 0x001fca0000000000 */
[----:B------:R-:W-:Y:S01]  /*06b0*/  @!P0 STS [R25+0x3f4], R22 ;  /* 0x0003f41619008388 */ /* 0x000fe20000000800 */
[----:B------:R-:W-:Y:S01]  /*06c0*/  BAR.SYNC.DEFER_BLOCKING 0x0 ;  /* 0x0000000000007b1d */ /* 0x000fe20000010000 */
[----:B------:R-:W-:-:S05]  /*06d0*/  ISETP.GE.OR P0, PT, R10, UR6, P4 ;  /* 0x000000060a007c0c */ /* 0x000fca000a706670 */
[----:B------:R-:W-:Y:S04]  /*06e0*/  @!P1 LDS R21, [R26+0x3f4] ;  /* 0x0003f4001a159984 */ /* 0x000fe80000000800 */
[----:B------:R-:W0:Y:S02]  /*06f0*/  @!P1 LDS R24, [R26+0x7f4] ;  /* 0x0007f4001a189984 */ /* 0x000e240000000800 */
[----:B0-----:R-:W-:-:S05]  /*0700*/  @!P1 FADD R21, R21, R24 ;  /* 0x0000001815159221 */ /* 0x001fca0000000000 */
[----:B------:R-:W-:Y:S01]  /*0710*/  @!P1 STS [R26+0x7f4], R21 ;  /* 0x0007f4151a009388 */ /* 0x000fe20000000800 */
[----:B------:R-:W-:Y:S01]  /*0720*/  BAR.SYNC.DEFER_BLOCKING 0x0 ;  /* 0x0000000000007b1d */ /* 0x000fe20000010000 */
[----:B------:R-:W-:-:S04]  /*0730*/  ISETP.GE.AND P1, PT, R19, UR6, PT ;  /* 0x0000000613007c0c */ /* 0x000fc8000bf26270 */
[----:B------:R-:W-:Y:S01]  /*0740*/  ISETP.GT.U32.OR P1, PT, R6, 0x2, P1 ;  /* 0x000000020600780c */ /* 0x000fe20000f24470 */
[----:B------:R-:W-:Y:S04]  /*0750*/  @!P0 LDS R10, [R7+0x3f4] ;  /* 0x0003f400070a8984 */ /* 0x000fe80000000800 */
[----:B------:R-:W0:Y:S02]  /*0760*/  @!P0 LDS R23, [R7+0x5f4] ;  /* 0x0005f40007178984 */ /* 0x000e240000000800 */
[----:B0-----:R-:W-:-:S05]  /*0770*/  @!P0 FADD R10, R10, R23 ;  /* 0x000000170a0a8221 */ /* 0x001fca0000000000 */
[----:B------:R-:W-:Y:S01]  /*0780*/  @!P0 STS [R7+0x5f4], R10 ;  /* 0x0005f40a07008388 */ /* 0x000fe20000000800 */
[----:B------:R-:W-:Y:S01]  /*0790*/  BAR.SYNC.DEFER_BLOCKING 0x0 ;  /* 0x0000000000007b1d */ /* 0x000fe20000010000 */
[----:B------:R-:W-:-:S04]  /*07a0*/  ISETP.GE.AND P0, PT, R17, UR6, PT ;  /* 0x0000000611007c0c */ /* 0x000fc8000bf06270 */
[----:B------:R-:W-:Y:S01]  /*07b0*/  ISETP.GT.U32.OR P0, PT, R6, 0x6, P0 ;  /* 0x000000060600780c */ /* 0x000fe20000704470 */
[----:B------:R-:W-:Y:S04]  /*07c0*/  @!P1 LDS R19, [R20+-0x4] ;  /* 0xfffffc0014139984 */ /* 0x000fe80000000800 */
        /* <DEDUP_REMOVED lines=16> */
[----:B------:R0:W-:Y:S01]  /*08d0*/  @!P1 STS [R16+0x3c], R15 ;  /* 0x00003c0f10009388 */ /* 0x0001e20000000800 */
[----:B------:R-:W-:Y:S01]  /*08e0*/  BAR.SYNC.DEFER_BLOCKING 0x0 ;  /* 0x0000000000007b1d */ /* 0x000fe20000010000 */
[----:B------:R-:W-:-:S04]  /*08f0*/  ISETP.GE.AND P1, PT, R11, UR6, PT ;  /* 0x000000060b007c0c */ /* 0x000fc8000bf26270 */
[C---:B------:R-:W-:Y:S02]  /*0900*/  ISETP.GT.U32.OR P1, PT, R6.reuse, 0x3e, P1 ;  /* 0x0000003e0600780c */ /* 0x040fe40000f24470 */
[----:B0-----:R-:W-:-:S05]  /*0910*/  IADD3 R16, PT, PT, R6, 0x1, RZ ;  /* 0x0000000106107810 */ /* 0x001fca0007ffe0ff */
[----:B------:R-:W-:Y:S01]  /*0920*/  IMAD R16, R16, 0x8, R7 ;  /* 0x0000000810107824 */ /* 0x000fe200078e0207 */
        /* <DEDUP_REMOVED lines=12> */
[----:B------:R-:W-:Y:S01]  /*09f0*/  ISETP.GE.AND P1, PT, R8, UR6, PT ;  /* 0x0000000608007c0c */ /* 0x000fe2000bf26270 */
[----:B------:R-:W-:-:S03]  /*0a00*/  USHF.R.S32.HI UR6, URZ, 0x1f, UR5 ;  /* 0x0000001fff067899 */ /* 0x000fc60008011405 */
[----:B------:R-:W-:Y:S01]  /*0a10*/  ISETP.GT.U32.OR P1, PT, R6, 0xfe, P1 ;  /* 0x000000fe0600780c */ /* 0x000fe20000f24470 */
[----:B------:R-:W-:-:S04]  /*0a20*/  ULEA.HI UR6, UR6, UR5, URZ, 0x9 ;  /* 0x0000000506067291 */ /* 0x000fc8000f8f48ff */
[----:B------:R-:W-:Y:S01]  /*0a30*/  USHF.R.S32.HI UR6, URZ, 0x9, UR6 ;  /* 0x00000009ff067899 */ /* 0x000fe20008011406 */
[----:B------:R-:W-:Y:S04]  /*0a40*/  @!P0 LDS R9, [R16+-0x4] ;  /* 0xfffffc0010098984 */ /* 0x000fe80000000800 */
[----:B------:R-:W0:Y:S02]  /*0a50*/  @!P0 LDS R10, [R16+0x4] ;  /* 0x00000400100a8984 */ /* 0x000e240000000800 */
[----:B0-----:R-:W-:Y:S01]  /*0a60*/  @!P0 FADD R9, R9, R10 ;  /* 0x0000000a09098221 */ /* 0x001fe20000000000 */
[----:B------:R-:W-:-:S04]  /*0a70*/  LEA R10, R6, UR4, 0x2 ;  /* 0x00000004060a7c11 */ /* 0x000fc8000f8e10ff */
[----:B------:R-:W-:Y:S01]  /*0a80*/  @!P0 STS [R16+0x4], R9 ;  /* 0x0000040910008388 */ /* 0x000fe20000000800 */
[----:B------:R-:W-:Y:S01]  /*0a90*/  BAR.SYNC.DEFER_BLOCKING 0x0 ;  /* 0x0000000000007b1d */ /* 0x000fe20000010000 */
[----:B------:R-:W-:-:S04]  /*0aa0*/  ISETP.GE.U32.AND P0, PT, R0, UR6, PT ;  /* 0x0000000600007c0c */ /* 0x000fc8000bf06070 */
[----:B------:R-:W-:Y:S01]  /*0ab0*/  ISETP.NE.OR P0, PT, R6, RZ, P0 ;  /* 0x000000ff0600720c */ /* 0x000fe20000705670 */
[----:B------:R-:W-:Y:S04]  /*0ac0*/  @!P1 LDS R8, [R7+-0x4] ;  /* 0xfffffc0007089984 */ /* 0x000fe80000000800 */
[----:B------:R-:W0:Y:S02]  /*0ad0*/  @!P1 LDS R13, [R7] ;  /* 0x00000000070d9984 */ /* 0x000e240000000800 */
[----:B0-----:R-:W-:-:S05]  /*0ae0*/  @!P1 FADD R8, R8, R13 ;  /* 0x0000000d08089221 */ /* 0x001fca0000000000 */
[----:B------:R-:W-:Y:S01]  /*0af0*/  @!P1 STS [R7], R8 ;  /* 0x0000000807009388 */ /* 0x000fe20000000800 */
[----:B------:R-:W-:Y:S06]  /*0b00*/  BAR.SYNC.DEFER_BLOCKING 0x0 ;  /* 0x0000000000007b1d */ /* 0x000fec0000010000 */
[----:B------:R-:W0:Y:S04]  /*0b10*/  @!P2 LDS R11, [R10] ;  /* 0x000000000a0ba984 */ /* 0x000e280000000800 */
[----:B------:R-:W1:Y:S04]  /*0b20*/  @!P3 LDS R13, [R10+0x400] ;  /* 0x000400000a0db984 */ /* 0x000e680000000800 */
[----:B0-----:R0:W-:Y:S04]  /*0b30*/  @!P2 STG.E desc[UR8][R4.64], R11 ;  /* 0x0000000b0400a986 */ /* 0x0011e8000c101908 */
[----:B-1----:R0:W-:Y:S01]  /*0b40*/  @!P3 STG.E desc[UR8][R2.64], R13 ;  /* 0x0000000d0200b986 */ /* 0x0021e2000c101908 */
[----:B------:R-:W-:Y:S05]  /*0b50*/  @P0 EXIT ;  /* 0x000000000000094d */ /* 0x000fea0003800000 */
[----:B0-----:R-:W0:Y:S01]  /*0b60*/  LDS R5, [UR4+0x7fc] ;  /* 0x0007fc04ff057984 */ /* 0x001e220008000800 */
[----:B------:R-:W1:Y:S02]  /*0b70*/  LDC.64 R2, c[0x0][0x390] ;  /* 0x0000e400ff027b82 */ /* 0x000e640000000a00 */
[----:B-1----:R-:W-:-:S05]  /*0b80*/  IMAD.WIDE.U32 R2, R0, 0x4, R2 ;  /* 0x0000000400027825 */ /* 0x002fca00078e0002 */
[----:B0-----:R-:W-:Y:S01]  /*0b90*/  STG.E desc[UR8][R2.64], R5 ;  /* 0x0000000502007986 */ /* 0x001fe2000c101908 */
[----:B------:R-:W-:Y:S05]  /*0ba0*/  EXIT ;  /* 0x000000000000794d */ /* 0x000fea0003800000 */
.L_x_1:
        /* <DEDUP_REMOVED lines=13> */
.L_x_3:


//--------------------- .nv.shared.reserved.0     --------------------------
	.section	.nv.shared.reserved.0,"aw",@nobits
	.weak		__nv_reservedSMEM_offset_0_alias
	.size		__nv_reservedSMEM_offset_0_alias, 0, 64
	.other		__nv_reservedSMEM_offset_0_alias,@"STO_CUDA_RESERVED_SHARED STV_DEFAULT"
__nv_reservedSMEM_offset_0_alias:
	.zero		0
	.zero		64


//--------------------- .nv.shared._Z15gpu_scan_kernelPfiS_ --------------------------
	.section	.nv.shared._Z15gpu_scan_kernelPfiS_,"aw",@nobits
	.sectionflags	@""
	.align	4
.nv.shared._Z15gpu_scan_kernelPfiS_:
	.zero		3072


//--------------------- .nv.constant0._Z20gpu_broadcast_kernelPfiS_ --------------------------
	.section	.nv.constant0._Z20gpu_broadcast_kernelPfiS_,"a",@progbits
	.sectionflags	@""
	.align	4
.nv.constant0._Z20gpu_broadcast_kernelPfiS_:
	.zero		920


//--------------------- .nv.constant0._Z15gpu_scan_kernelPfiS_ --------------------------
	.section	.nv.constant0._Z15gpu_scan_kernelPfiS_,"a",@progbits
	.sectionflags	@""
	.align	4
.nv.constant0._Z15gpu_scan_kernelPfiS_:
	.zero		920


//--------------------- SYMBOLS --------------------------

	.type		.nv.reservedSmem.offset0,@object
	.size		.nv.reservedSmem.offset0,0x4
	.type		.nv.reservedSmem.cap,@object
	.size		.nv.reservedSmem.cap,0x4
